	.headerflags	@"EF_CUDA_TEXMODE_UNIFIED EF_CUDA_64BIT_ADDRESS EF_CUDA_ACCELERATORS EF_CUDA_SM90 EF_CUDA_VIRTUAL_SM(EF_CUDA_SM90)"
	.elftype	@"ET_EXEC"


//--------------------- .nv.info                  --------------------------
	.section	.nv.info,"",@"SHT_CUDA_INFO"
	.align	4


	//----- nvinfo : EIATTR_REGCOUNT
	.align		4
        /*0000*/ 	.byte	0x04, 0x2f
        /*0002*/ 	.short	(.L_3 - .L_2)
	.align		4
.L_2:
        /*0004*/ 	.word	index@(triton_poi_fused__native_batch_norm_legit_no_training_add_relu_7)
        /*0008*/ 	.word	0x00000014


	//----- nvinfo : EIATTR_MIN_STACK_SIZE
	.align		4
.L_3:
        /*000c*/ 	.byte	0x04, 0x12
        /*000e*/ 	.short	(.L_5 - .L_4)
	.align		4
.L_4:
        /*0010*/ 	.word	index@(triton_poi_fused__native_batch_norm_legit_no_training_add_relu_7)
        /*0014*/ 	.word	0x00000000


	//----- nvinfo : EIATTR_FRAME_SIZE
	.align		4
.L_5:
        /*0018*/ 	.byte	0x04, 0x11
        /*001a*/ 	.short	(.L_7 - .L_6)
	.align		4
.L_6:
        /*001c*/ 	.word	index@(triton_poi_fused__native_batch_norm_legit_no_training_add_relu_7)
        /*0020*/ 	.word	0x00000000


	//----- nvinfo : EIATTR_MIN_STACK_SIZE
	.align		4
.L_7:
        /*0024*/ 	.byte	0x04, 0x12
        /*0026*/ 	.short	(.L_9 - .L_8)
	.align		4
.L_8:
        /*0028*/ 	.word	index@(triton_poi_fused__native_batch_norm_legit_no_training_add_relu_7)
        /*002c*/ 	.word	0x00000000
.L_9:


//--------------------- .nv.info.triton_poi_fused__native_batch_norm_legit_no_training_add_relu_7 --------------------------
	.section	.nv.info.triton_poi_fused__native_batch_norm_legit_no_training_add_relu_7,"",@"SHT_CUDA_INFO"
	.sectionflags	@""
	.align	4


	//----- nvinfo : EIATTR_CUDA_API_VERSION
	.align		4
        /*0000*/ 	.byte	0x04, 0x37
        /*0002*/ 	.short	(.L_11 - .L_10)
.L_10:
        /*0004*/ 	.word	0x0000007c


	//----- nvinfo : EIATTR_KPARAM_INFO
	.align		4
.L_11:
        /*0008*/ 	.byte	0x04, 0x17
        /*000a*/ 	.short	(.L_13 - .L_12)
.L_12:
        /*000c*/ 	.word	0x00000000
        /*0010*/ 	.short	0x0007
        /*0012*/ 	.short	0x0038
        /*0014*/ 	.byte	0x00, 0xf0, 0x11, 0x00


	//----- nvinfo : EIATTR_KPARAM_INFO
	.align		4
.L_13:
        /*0018*/ 	.byte	0x04, 0x17
        /*001a*/ 	.short	(.L_15 - .L_14)
.L_14:
        /*001c*/ 	.word	0x00000000
        /*0020*/ 	.short	0x0006
        /*0022*/ 	.short	0x0030
        /*0024*/ 	.byte	0x00, 0xf4, 0x21, 0x00


	//----- nvinfo : EIATTR_KPARAM_INFO
	.align		4
.L_15:
        /*0028*/ 	.byte	0x04, 0x17
        /*002a*/ 	.short	(.L_17 - .L_16)
.L_16:
        /*002c*/ 	.word	0x00000000
        /*0030*/ 	.short	0x0005
        /*0032*/ 	.short	0x0028
        /*0034*/ 	.byte	0x00, 0xf4, 0x21, 0x00


	//----- nvinfo : EIATTR_KPARAM_INFO
	.align		4
.L_17:
        /*0038*/ 	.byte	0x04, 0x17
        /*003a*/ 	.short	(.L_19 - .L_18)
.L_18:
        /*003c*/ 	.word	0x00000000
        /*0040*/ 	.short	0x0004
        /*0042*/ 	.short	0x0020
        /*0044*/ 	.byte	0x00, 0xf4, 0x21, 0x00


	//----- nvinfo : EIATTR_KPARAM_INFO
	.align		4
.L_19:
        /*0048*/ 	.byte	0x04, 0x17
        /*004a*/ 	.short	(.L_21 - .L_20)
.L_20:
        /*004c*/ 	.word	0x00000000
        /*0050*/ 	.short	0x0003
        /*0052*/ 	.short	0x0018
        /*0054*/ 	.byte	0x00, 0xf4, 0x21, 0x00


	//----- nvinfo : EIATTR_KPARAM_INFO
	.align		4
.L_21:
        /*0058*/ 	.byte	0x04, 0x17
        /*005a*/ 	.short	(.L_23 - .L_22)
.L_22:
        /*005c*/ 	.word	0x00000000
        /*0060*/ 	.short	0x0002
        /*0062*/ 	.short	0x0010
        /*0064*/ 	.byte	0x00, 0xf4, 0x21, 0x00


	//----- nvinfo : EIATTR_KPARAM_INFO
	.align		4
.L_23:
        /*0068*/ 	.byte	0x04, 0x17
        /*006a*/ 	.short	(.L_25 - .L_24)
.L_24:
        /*006c*/ 	.word	0x00000000
        /*0070*/ 	.short	0x0001
        /*0072*/ 	.short	0x0008
        /*0074*/ 	.byte	0x00, 0xf4, 0x21, 0x00


	//----- nvinfo : EIATTR_KPARAM_INFO
	.align		4
.L_25:
        /*0078*/ 	.byte	0x04, 0x17
        /*007a*/ 	.short	(.L_27 - .L_26)
.L_26:
        /*007c*/ 	.word	0x00000000
        /*0080*/ 	.short	0x0000
        /*0082*/ 	.short	0x0000
        /*0084*/ 	.byte	0x00, 0xf4, 0x21, 0x00


	//----- nvinfo : EIATTR_SPARSE_MMA_MASK
	.align		4
.L_27:
        /*0088*/ 	.byte	0x03, 0x50
        /*008a*/ 	.short	0x0000


	//----- nvinfo : EIATTR_MAXREG_COUNT
	.align		4
        /*008c*/ 	.byte	0x03, 0x1b
        /*008e*/ 	.short	0x00ff


	//----- nvinfo : EIATTR_EXIT_INSTR_OFFSETS
	.align		4
        /*0090*/ 	.byte	0x04, 0x1c
        /*0092*/ 	.short	(.L_29 - .L_28)


	//   ....[0]....
.L_28:
        /*0094*/ 	.word	0x000003a0


	//----- nvinfo : EIATTR_REQNTID
	.align		4
.L_29:
        /*0098*/ 	.byte	0x04, 0x10
        /*009a*/ 	.short	(.L_31 - .L_30)
.L_30:
        /*009c*/ 	.word	0x00000080
        /*00a0*/ 	.word	0x00000001
        /*00a4*/ 	.word	0x00000001


	//----- nvinfo : EIATTR_CBANK_PARAM_SIZE
	.align		4
.L_31:
        /*00a8*/ 	.byte	0x03, 0x19
        /*00aa*/ 	.short	0x003c


	//----- nvinfo : EIATTR_PARAM_CBANK
	.align		4
        /*00ac*/ 	.byte	0x04, 0x0a
        /*00ae*/ 	.short	(.L_33 - .L_32)
	.align		4
.L_32:
        /*00b0*/ 	.word	index@(.nv.constant0.triton_poi_fused__native_batch_norm_legit_no_training_add_relu_7)
        /*00b4*/ 	.short	0x0210
        /*00b6*/ 	.short	0x003c


	//----- nvinfo : EIATTR_SW_WAR
	.align		4
.L_33:
        /*00b8*/ 	.byte	0x04, 0x36
        /*00ba*/ 	.short	(.L_35 - .L_34)
.L_34:
        /*00bc*/ 	.word	0x00000008
.L_35:


//--------------------- .nv.callgraph             --------------------------
	.section	.nv.callgraph,"",@"SHT_CUDA_CALLGRAPH"
	.align	4
	.sectionentsize	8
	.align		4
        /*0000*/ 	.word	0x00000000
	.align		4
        /*0004*/ 	.word	0xffffffff
	.align		4
        /*0008*/ 	.word	0x00000000
	.align		4
        /*000c*/ 	.word	0xfffffffe
	.align		4
        /*0010*/ 	.word	0x00000000
	.align		4
        /*0014*/ 	.word	0xfffffffd
	.align		4
        /*0018*/ 	.word	0x00000000
	.align		4
        /*001c*/ 	.word	0xfffffffc


//--------------------- .nv.constant4             --------------------------
	.section	.nv.constant4,"a",@progbits
	.align	8
	.align		8
.nv.constant4:
        /*0000*/ 	.dword	_$_str
	.align		8
        /*0008*/ 	.dword	_$_str_$_2


//--------------------- .text.triton_poi_fused__native_batch_norm_legit_no_training_add_relu_7 --------------------------
	.section	.text.triton_poi_fused__native_batch_norm_legit_no_training_add_relu_7,"ax",@progbits
	.align	128
        .global         triton_poi_fused__native_batch_norm_legit_no_training_add_relu_7
        .type           triton_poi_fused__native_batch_norm_legit_no_training_add_relu_7,@function
        .size           triton_poi_fused__native_batch_norm_legit_no_training_add_relu_7,(.L_x_1 - triton_poi_fused__native_batch_norm_legit_no_training_add_relu_7)
        .other          triton_poi_fused__native_batch_norm_legit_no_training_add_relu_7,@"STO_CUDA_ENTRY STV_DEFAULT"
triton_poi_fused__native_batch_norm_legit_no_training_add_relu_7:
.text.triton_poi_fused__native_batch_norm_legit_no_training_add_relu_7:
[----:B------:R-:W-:Y:S01]  /*0000*/  LDC R1, c[0x0][0x28] ;  /* 0x00000a00ff017b82 */ /* 0x000fe20000000800 */
[----:B------:R-:W1:Y:S07]  /*0010*/  S2R R0, SR_TID.X ;  /* 0x0000000000007919 */ /* 0x000e6e0000002100 */
[----:B------:R-:W2:Y:S01]  /*0020*/  LDC.64 R10, c[0x0][0x220] ;  /* 0x00008800ff0a7b82 */ /* 0x000ea20000000a00 */
[----:B------:R-:W-:Y:S01]  /*0030*/  ULDC.64 UR4, c[0x0][0x208] ;  /* 0x0000820000047ab9 */ /* 0x000fe20000000a00 */
[----:B------:R-:W3:Y:S06]  /*0040*/  S2R R5, SR_CTAID.X ;  /* 0x0000000000057919 */ /* 0x000eec0000002500 */
[----:B------:R-:W4:Y:S08]  /*0050*/  LDC.64 R6, c[0x0][0x210] ;  /* 0x00008400ff067b82 */ /* 0x000f300000000a00 */
[----:B------:R-:W5:Y:S08]  /*0060*/  LDC.64 R8, c[0x0][0x218] ;  /* 0x00008600ff087b82 */ /* 0x000f700000000a00 */
[----:B------:R-:W5:Y:S01]  /*0070*/  LDC.64 R12, c[0x0][0x228] ;  /* 0x00008a00ff0c7b82 */ /* 0x000f620000000a00 */
[----:B-1----:R-:W-:-:S07]  /*0080*/  SHF.L.U32 R0, R0, 0x1, RZ ;  /* 0x0000000100007819 */ /* 0x002fce00000006ff */
[----:B------:R-:W1:Y:S01]  /*0090*/  LDC.64 R14, c[0x0][0x230] ;  /* 0x00008c00ff0e7b82 */ /* 0x000e620000000a00 */
[----:B---3--:R-:W-:Y:S02]  /*00a0*/  SHF.R.S32.HI R3, RZ, 0x17, R5 ;  /* 0x00000017ff037819 */ /* 0x008fe40000011405 */
[----:B------:R-:W-:Y:S02]  /*00b0*/  LOP3.LUT R0, R0, 0xfe, RZ, 0xc0, !PT ;  /* 0x000000fe00007812 */ /* 0x000fe400078ec0ff */
[----:B------:R-:W-:Y:S02]  /*00c0*/  SGXT R3, R3, 0x1 ;  /* 0x000000010303781a */ /* 0x000fe40000000200 */
[----:B------:R-:W-:-:S04]  /*00d0*/  LEA R0, R5, R0, 0x8 ;  /* 0x0000000005007211 */ /* 0x000fc800078e40ff */
[----:B------:R-:W-:-:S04]  /*00e0*/  LEA.HI R3, R3, R0, RZ, 0x6 ;  /* 0x0000000003037211 */ /* 0x000fc800078f30ff */
[----:B------:R-:W-:-:S04]  /*00f0*/  SHF.R.S32.HI R3, RZ, 0x6, R3 ;  /* 0x00000006ff037819 */ /* 0x000fc80000011403 */
[----:B------:R-:W-:-:S04]  /*0100*/  LEA.HI R2, R3, R3, RZ, 0x6 ;  /* 0x0000000303027211 */ /* 0x000fc800078f30ff */
[----:B------:R-:W-:-:S04]  /*0110*/  LOP3.LUT R2, R2, 0xffffffc0, RZ, 0xc0, !PT ;  /* 0xffffffc002027812 */ /* 0x000fc800078ec0ff */
[----:B------:R-:W-:Y:S02]  /*0120*/  IADD3 R17, R3, -R2, RZ ;  /* 0x8000000203117210 */ /* 0x000fe40007ffe0ff */
[----:B------:R-:W3:Y:S03]  /*0130*/  LDC.64 R2, c[0x0][0x238] ;  /* 0x00008e00ff027b82 */ /* 0x000ee60000000a00 */
[----:B--2---:R-:W-:-:S05]  /*0140*/  IMAD.WIDE R10, R17, 0x4, R10 ;  /* 0x00000004110a7825 */ /* 0x004fca00078e020a */
[----:B------:R1:W2:Y:S01]  /*0150*/  LDG.E.EL R4, desc[UR4][R10.64] ;  /* 0x000000040a047981 */ /* 0x0002a2000c2e1900 */
[----:B----4-:R-:W-:-:S04]  /*0160*/  IMAD.WIDE R6, R0, 0x4, R6 ;  /* 0x0000000400067825 */ /* 0x010fc800078e0206 */
[C---:B-----5:R-:W-:Y:S02]  /*0170*/  IMAD.WIDE R8, R17.reuse, 0x4, R8 ;  /* 0x0000000411087825 */ /* 0x060fe400078e0208 */
[----:B------:R-:W4:Y:S02]  /*0180*/  LDG.E.64 R6, desc[UR4][R6.64] ;  /* 0x0000000406067981 */ /* 0x000f24000c1e1b00 */
[C---:B0-----:R-:W-:Y:S02]  /*0190*/  IMAD.WIDE R12, R17.reuse, 0x4, R12 ;  /* 0x00000004110c7825 */ /* 0x041fe400078e020c */
[----:B------:R0:W4:Y:S02]  /*01a0*/  LDG.E.EL R5, desc[UR4][R8.64] ;  /* 0x0000000408057981 */ /* 0x000124000c2e1900 */
[----:B-1----:R-:W-:Y:S02]  /*01b0*/  IMAD.WIDE R10, R17, 0x4, R14 ;  /* 0x00000004110a7825 */ /* 0x002fe400078e020e */
[----:B------:R1:W5:Y:S02]  /*01c0*/  LDG.E.EL R12, desc[UR4][R12.64] ;  /* 0x000000040c0c7981 */ /* 0x000364000c2e1900 */
[----:B---3--:R-:W-:-:S02]  /*01d0*/  IMAD.WIDE R2, R0, 0x4, R2 ;  /* 0x0000000400027825 */ /* 0x008fc400078e0202 */
[----:B------:R-:W5:Y:S01]  /*01e0*/  LDG.E.EL R11, desc[UR4][R10.64] ;  /* 0x000000040a0b7981 */ /* 0x000f62000c2e1900 */
[----:B0-----:R-:W0:Y:S03]  /*01f0*/  LDC.64 R8, c[0x0][0x240] ;  /* 0x00009000ff087b82 */ /* 0x001e260000000a00 */
[----:B------:R-:W3:Y:S01]  /*0200*/  LDG.E.64 R2, desc[UR4][R2.64] ;  /* 0x0000000402027981 */ /* 0x000ee2000c1e1b00 */
[----:B-1----:R-:W-:Y:S01]  /*0210*/  HFMA2.MMA R13, -RZ, RZ, 1.625, 0 ;  /* 0x3e800000ff0d7435 */ /* 0x002fe200000001ff */
[----:B0-----:R-:W-:-:S04]  /*0220*/  IMAD.WIDE R8, R0, 0x4, R8 ;  /* 0x0000000400087825 */ /* 0x001fc800078e0208 */
[----:B--2---:R-:W-:-:S04]  /*0230*/  FADD R4, R4, 9.9999997473787516356e-06 ;  /* 0x3727c5ac04047421 */ /* 0x004fc80000000000 */
[----:B------:R-:W0:Y:S02]  /*0240*/  MUFU.SQRT R14, R4 ;  /* 0x00000004000e7308 */ /* 0x000e240000002000 */
[C---:B0-----:R-:W-:Y:S02]  /*0250*/  FSETP.GT.AND P0, PT, R14.reuse, 8.50705917302346158658e+37, PT ;  /* 0x7e8000000e00780b */ /* 0x041fe40003f04000 */
[----:B------:R-:W-:-:S11]  /*0260*/  FSETP.GEU.AND P1, PT, R14, 1.175494350822287508e-38, PT ;  /* 0x008000000e00780b */ /* 0x000fd60003f2e000 */
[----:B------:R-:W-:-:S04]  /*0270*/  @P0 FMUL R14, R14, 0.25 ;  /* 0x3e8000000e0e0820 */ /* 0x000fc80000400000 */
[----:B------:R-:W-:-:S06]  /*0280*/  @!P1 FMUL R14, R14, 16777216 ;  /* 0x4b8000000e0e9820 */ /* 0x000fcc0000400000 */
[----:B------:R-:W0:Y:S01]  /*0290*/  MUFU.RCP R14, R14 ;  /* 0x0000000e000e7308 */ /* 0x000e220000001000 */
[----:B------:R-:W-:Y:S01]  /*02a0*/  FSEL R13, R13, 1, P0 ;  /* 0x3f8000000d0d7808 */ /* 0x000fe20000000000 */
[----:B----4-:R-:W-:-:S04]  /*02b0*/  FADD R7, R7, -R5 ;  /* 0x8000000507077221 */ /* 0x010fc80000000000 */
[----:B------:R-:W-:Y:S01]  /*02c0*/  @!P1 FMUL R13, R13, 16777216 ;  /* 0x4b8000000d0d9820 */ /* 0x000fe20000400000 */
[----:B------:R-:W-:-:S03]  /*02d0*/  FADD R6, R6, -R5 ;  /* 0x8000000506067221 */ /* 0x000fc60000000000 */
[----:B0-----:R-:W-:-:S04]  /*02e0*/  FMUL R13, R14, R13 ;  /* 0x0000000d0e0d7220 */ /* 0x001fc80000400000 */
[-C--:B------:R-:W-:Y:S01]  /*02f0*/  FMUL R7, R7, R13.reuse ;  /* 0x0000000d07077220 */ /* 0x080fe20000400000 */
[----:B------:R-:W-:-:S03]  /*0300*/  FMUL R6, R6, R13 ;  /* 0x0000000d06067220 */ /* 0x000fc60000400000 */
[C-C-:B-----5:R-:W-:Y:S01]  /*0310*/  FFMA R4, R12.reuse, R7, R11.reuse ;  /* 0x000000070c047223 */ /* 0x160fe2000000000b */
[----:B------:R-:W-:-:S04]  /*0320*/  FFMA R11, R12, R6, R11 ;  /* 0x000000060c0b7223 */ /* 0x000fc8000000000b */
[----:B---3--:R-:W-:Y:S01]  /*0330*/  FSETP.GEU.AND P1, PT, R4, -R3, PT ;  /* 0x800000030400720b */ /* 0x008fe20003f2e000 */
[----:B------:R-:W-:Y:S01]  /*0340*/  FADD R4, R3, R4 ;  /* 0x0000000403047221 */ /* 0x000fe20000000000 */
[----:B------:R-:W-:Y:S01]  /*0350*/  FADD R3, R2, R11 ;  /* 0x0000000b02037221 */ /* 0x000fe20000000000 */
[----:B------:R-:W-:-:S03]  /*0360*/  FSETP.GEU.AND P0, PT, R11, -R2, PT ;  /* 0x800000020b00720b */ /* 0x000fc60003f0e000 */
[----:B------:R-:W-:Y:S02]  /*0370*/  FSEL R5, R4, RZ, P1 ;  /* 0x000000ff04057208 */ /* 0x000fe40000800000 */
[----:B------:R-:W-:-:S05]  /*0380*/  FSEL R4, R3, RZ, P0 ;  /* 0x000000ff03047208 */ /* 0x000fca0000000000 */
[----:B------:R-:W-:Y:S01]  /*0390*/  STG.E.64 desc[UR4][R8.64], R4 ;  /* 0x0000000408007986 */ /* 0x000fe2000c101b04 */
[----:B------:R-:W-:Y:S05]  /*03a0*/  EXIT ;  /* 0x000000000000794d */ /* 0x000fea0003800000 */
.L_x_0:
[----:B------:R-:W-:-:S00]  /*03b0*/  BRA `(.L_x_0) ;  /* 0xfffffffc00fc7947 */ /* 0x000fc0000383ffff */
[----:B------:R-:W-:-:S00]  /*03c0*/  NOP ;  /* 0x0000000000007918 */ /* 0x000fc00000000000 */
        /* <DEDUP_REMOVED lines=11> */
.L_x_1:


//--------------------- .nv.global.init           --------------------------
	.section	.nv.global.init,"aw",@progbits
.nv.global.init:
	.type		_$_str,@object
	.size		_$_str,(_$_str_$_2 - _$_str)
_$_str:
        /*0000*/ 	.byte	0x5f, 0x5f, 0x43, 0x55, 0x44, 0x41, 0x5f, 0x46, 0x54, 0x5a, 0x00
	.type		_$_str_$_2,@object
	.size		_$_str_$_2,(.L_1 - _$_str_$_2)
_$_str_$_2:
        /*000b*/ 	.byte	0x5f, 0x5f, 0x43, 0x55, 0x44, 0x41, 0x5f, 0x50, 0x52, 0x45, 0x43, 0x5f, 0x53, 0x51, 0x52, 0x54
        /*001b*/ 	.byte	0x00
.L_1:


//--------------------- .nv.constant0.triton_poi_fused__native_batch_norm_legit_no_training_add_relu_7 --------------------------
	.section	.nv.constant0.triton_poi_fused__native_batch_norm_legit_no_training_add_relu_7,"a",@progbits
	.sectionflags	@""
	.align	4
.nv.constant0.triton_poi_fused__native_batch_norm_legit_no_training_add_relu_7:
	.zero		588
